//
// Generated by NVIDIA NVVM Compiler
//
// Compiler Build ID: CL-36424714
// Cuda compilation tools, release 13.0, V13.0.88
// Based on NVVM 20.0.0
//

.version 9.0
.target sm_100
.address_size 64

	// .globl	_Z13print_indicesv
.extern .func  (.param .b32 func_retval0) vprintf
(
	.param .b64 vprintf_param_0,
	.param .b64 vprintf_param_1
)
;
.global .align 1 .b8 $str[28] = {66, 108, 111, 99, 107, 40, 37, 100, 44, 37, 100, 41, 32, 84, 104, 114, 101, 97, 100, 40, 37, 100, 44, 37, 100, 41, 10};

.visible .entry _Z13print_indicesv()
{
	.local .align 16 .b8 	__local_depot0[16];
	.reg .b64 	%SP;
	.reg .b64 	%SPL;
	.reg .b32 	%r<7>;
	.reg .b64 	%rd<5>;

	mov.u64 	%SPL, __local_depot0;
	cvta.local.u64 	%SP, %SPL;
	add.u64 	%rd1, %SP, 0;
	add.u64 	%rd2, %SPL, 0;
	mov.u32 	%r1, %ctaid.x;
	mov.u32 	%r2, %ctaid.y;
	mov.u32 	%r3, %tid.x;
	mov.u32 	%r4, %tid.y;
	st.local.v4.u32 	[%rd2], {%r1, %r2, %r3, %r4};
	mov.u64 	%rd3, $str;
	cvta.global.u64 	%rd4, %rd3;
	{ // callseq 0, 0
	.param .b64 param0;
	st.param.b64 	[param0], %rd4;
	.param .b64 param1;
	st.param.b64 	[param1], %rd1;
	.param .b32 retval0;
	call.uni (retval0), 
	vprintf, 
	(
	param0, 
	param1
	);
	ld.param.b32 	%r5, [retval0];
	} // callseq 0
	ret;

}


// ===== COMPILED SASS (sm_100) =====

	.target	sm_100

	.elftype	@"ET_EXEC"


//--------------------- .note.nv.tkinfo           --------------------------
	.section	.note.nv.tkinfo,"",@"SHT_NOTE"
	.sectionflags	@"SHF_NOTE_NV_TKINFO"
	.tkinfo
        /*0018*/ 	.word	0x00000002
        /*0030*/ 	.string	""
        /*0030*/ 	.string	"ptxas"
        /*0030*/ 	.string	"Cuda compilation tools, release 13.0, V13.0.88"
        /*0030*/ 	.string	"Build cuda_13.0.r13.0/compiler.36424714_0"
        /*0030*/ 	.string	"-arch sm_100 -m 64 "



//--------------------- .note.nv.cuinfo           --------------------------
	.section	.note.nv.cuinfo,"",@"SHT_NOTE"
	.sectionflags	@"SHF_NOTE_NV_CUINFO"
        /*0018*/ 	.short	0x0002
        /*001a*/ 	.short	0x0064
        /*001c*/ 	.short	0x0082
	.zero		2


//--------------------- .nv.info                  --------------------------
	.section	.nv.info,"",@"SHT_CUDA_INFO"
	.align	4


	//----- nvinfo : EIATTR_REGCOUNT
	.align		4
        /*0000*/ 	.byte	0x04, 0x2f
        /*0002*/ 	.short	(.L_2 - .L_1)
	.align		4
.L_1:
        /*0004*/ 	.word	index@(_Z13print_indicesv)
        /*0008*/ 	.word	0x00000018


	//----- nvinfo : EIATTR_FRAME_SIZE
	.align		4
.L_2:
        /*000c*/ 	.byte	0x04, 0x11
        /*000e*/ 	.short	(.L_4 - .L_3)
	.align		4
.L_3:
        /*0010*/ 	.word	index@(_Z13print_indicesv)
        /*0014*/ 	.word	0x00000010


	//----- nvinfo : EIATTR_MIN_STACK_SIZE
	.align		4
.L_4:
        /*0018*/ 	.byte	0x04, 0x12
        /*001a*/ 	.short	(.L_6 - .L_5)
	.align		4
.L_5:
        /*001c*/ 	.word	index@(_Z13print_indicesv)
        /*0020*/ 	.word	0x00000010
.L_6:


//--------------------- .nv.compat                --------------------------
	.section	.nv.compat,"",@"SHT_CUDA_COMPAT_INFO"
	.align	4
        /*0000*/ 	.byte	0x02, 0x09, 0x00, 0x00, 0x02, 0x02, 0x01, 0x00, 0x02, 0x05, 0x05, 0x00, 0x03, 0x07, 0x01, 0x01
        /*0010*/ 	.byte	0x02, 0x03, 0x00, 0x00, 0x02, 0x06, 0x01, 0x00, 0x04, 0x0b, 0x08, 0x00, 0x09, 0x00, 0x00, 0x00
        /*0020*/ 	.byte	0x00, 0x00, 0x00, 0x00


//--------------------- .nv.info._Z13print_indicesv --------------------------
	.section	.nv.info._Z13print_indicesv,"",@"SHT_CUDA_INFO"
	.sectionflags	@""
	.align	4


	//----- nvinfo : EIATTR_CUDA_API_VERSION
	.align		4
        /*0000*/ 	.byte	0x04, 0x37
        /*0002*/ 	.short	(.L_8 - .L_7)
.L_7:
        /*0004*/ 	.word	0x00000082


	//----- nvinfo : EIATTR_SPARSE_MMA_MASK
	.align		4
.L_8:
        /*0008*/ 	.byte	0x03, 0x50
        /*000a*/ 	.short	0x0000


	//----- nvinfo : EIATTR_MAXREG_COUNT
	.align		4
        /*000c*/ 	.byte	0x03, 0x1b
        /*000e*/ 	.short	0x00ff


	//----- nvinfo : EIATTR_EXTERNS
	.align		4
        /*0010*/ 	.byte	0x04, 0x0f
        /*0012*/ 	.short	(.L_10 - .L_9)


	//   ....[0]....
	.align		4
.L_9:
        /*0014*/ 	.word	index@(vprintf)


	//----- nvinfo : EIATTR_MERCURY_ISA_VERSION
	.align		4
.L_10:
        /*0018*/ 	.byte	0x03, 0x5f
        /*001a*/ 	.short	0x0101


	//----- nvinfo : EIATTR_VRC_CTA_INIT_COUNT
	.align		4
        /*001c*/ 	.byte	0x02, 0x4a
	.zero		1
	.zero		1


	//----- nvinfo : EIATTR_SYSCALL_OFFSETS
	.align		4
        /*0020*/ 	.byte	0x04, 0x46
        /*0022*/ 	.short	(.L_12 - .L_11)


	//   ....[0]....
.L_11:
        /*0024*/ 	.word	0x00000110


	//----- nvinfo : EIATTR_EXIT_INSTR_OFFSETS
	.align		4
.L_12:
        /*0028*/ 	.byte	0x04, 0x1c
        /*002a*/ 	.short	(.L_14 - .L_13)


	//   ....[0]....
.L_13:
        /*002c*/ 	.word	0x00000120


	//----- nvinfo : EIATTR_SW_WAR
	.align		4
.L_14:
        /*0030*/ 	.byte	0x04, 0x36
        /*0032*/ 	.short	(.L_16 - .L_15)
.L_15:
        /*0034*/ 	.word	0x00000008
.L_16:


//--------------------- .nv.callgraph             --------------------------
	.section	.nv.callgraph,"",@"SHT_CUDA_CALLGRAPH"
	.align	4
	.sectionentsize	8
	.align		4
        /*0000*/ 	.word	0x00000000
	.align		4
        /*0004*/ 	.word	0xffffffff
	.align		4
        /*0008*/ 	.word	index@(_Z13print_indicesv)
	.align		4
        /*000c*/ 	.word	index@(vprintf)
	.align		4
        /*0010*/ 	.word	0x00000000
	.align		4
        /*0014*/ 	.word	0xfffffffe
	.align		4
        /*0018*/ 	.word	0x00000000
	.align		4
        /*001c*/ 	.word	0xfffffffd
	.align		4
        /*0020*/ 	.word	0x00000000
	.align		4
        /*0024*/ 	.word	0xfffffffc


//--------------------- .nv.constant4             --------------------------
	.section	.nv.constant4,"a",@progbits
	.align	8
	.align		8
.nv.constant4:
        /*0000*/ 	.dword	vprintf
	.align		8
        /*0008*/ 	.dword	$str


//--------------------- .text._Z13print_indicesv  --------------------------
	.section	.text._Z13print_indicesv,"ax",@progbits
	.align	128
        .global         _Z13print_indicesv
        .type           _Z13print_indicesv,@function
        .size           _Z13print_indicesv,(.L_x_2 - _Z13print_indicesv)
        .other          _Z13print_indicesv,@"STO_CUDA_ENTRY STV_DEFAULT"
_Z13print_indicesv:
.text._Z13print_indicesv:
[----:B------:R-:W0:Y:S01]  /*0000*/  LDC R1, c[0x0][0x37c] ;  /* 0x0000df00ff017b82 */ /* 0x000e220000000800 */
[----:B------:R-:W1:Y:S01]  /*0010*/  S2R R8, SR_CTAID.X ;  /* 0x0000000000087919 */ /* 0x000e620000002500 */
[----:B0-----:R-:W-:Y:S01]  /*0020*/  VIADD R1, R1, 0xfffffff0 ;  /* 0xfffffff001017836 */ /* 0x001fe20000000000 */
[----:B------:R-:W-:Y:S01]  /*0030*/  MOV R0, 0x0 ;  /* 0x0000000000007802 */ /* 0x000fe20000000f00 */
[----:B------:R-:W0:Y:S01]  /*0040*/  LDCU UR4, c[0x0][0x2f8] ;  /* 0x00005f00ff0477ac */ /* 0x000e220008000800 */
[----:B------:R-:W1:Y:S03]  /*0050*/  S2R R9, SR_CTAID.Y ;  /* 0x0000000000097919 */ /* 0x000e660000002600 */
[----:B------:R2:W3:Y:S01]  /*0060*/  LDC.64 R2, c[0x4][R0] ;  /* 0x0100000000027b82 */ /* 0x0004e20000000a00 */
[----:B------:R-:W4:Y:S01]  /*0070*/  LDCU.64 UR6, c[0x4][0x8] ;  /* 0x01000100ff0677ac */ /* 0x000f220008000a00 */
[----:B------:R-:W1:Y:S01]  /*0080*/  S2R R10, SR_TID.X ;  /* 0x00000000000a7919 */ /* 0x000e620000002100 */
[----:B------:R-:W5:Y:S01]  /*0090*/  LDCU UR5, c[0x0][0x2fc] ;  /* 0x00005f80ff0577ac */ /* 0x000f620008000800 */
[----:B------:R-:W1:Y:S01]  /*00a0*/  S2R R11, SR_TID.Y ;  /* 0x00000000000b7919 */ /* 0x000e620000002200 */
[----:B0-----:R-:W-:Y:S01]  /*00b0*/  IADD3 R6, P0, PT, R1, UR4, RZ ;  /* 0x0000000401067c10 */ /* 0x001fe2000ff1e0ff */
[----:B----4-:R-:W-:Y:S01]  /*00c0*/  IMAD.U32 R4, RZ, RZ, UR6 ;  /* 0x00000006ff047e24 */ /* 0x010fe2000f8e00ff */
[----:B------:R-:W-:-:S03]  /*00d0*/  MOV R5, UR7 ;  /* 0x0000000700057c02 */ /* 0x000fc60008000f00 */
[----:B-----5:R-:W-:Y:S01]  /*00e0*/  IMAD.X R7, RZ, RZ, UR5, P0 ;  /* 0x00000005ff077e24 */ /* 0x020fe200080e06ff */
[----:B-1----:R2:W-:Y:S07]  /*00f0*/  STL.128 [R1], R8 ;  /* 0x0000000801007387 */ /* 0x0025ee0000100c00 */
[----:B------:R-:W-:-:S07]  /*0100*/  LEPC R20, `(.L_x_0) ;  /* 0x000000001014794e */ /* 0x000fce0000000000 */
[----:B--23--:R-:W-:Y:S05]  /*0110*/  CALL.ABS.NOINC R2 ;  /* 0x0000000002007343 */ /* 0x00cfea0003c00000 */
.L_x_0:
[----:B------:R-:W-:Y:S05]  /*0120*/  EXIT ;  /* 0x000000000000794d */ /* 0x000fea0003800000 */
.L_x_1:
[----:B------:R-:W-:-:S00]  /*0130*/  BRA `(.L_x_1) ;  /* 0xfffffffc00fc7947 */ /* 0x000fc0000383ffff */
[----:B------:R-:W-:-:S00]  /*0140*/  NOP ;  /* 0x0000000000007918 */ /* 0x000fc00000000000 */
        /* <DEDUP_REMOVED lines=11> */
.L_x_2:


//--------------------- .nv.global.init           --------------------------
	.section	.nv.global.init,"aw",@progbits
.nv.global.init:
	.type		$str,@object
	.size		$str,(.L_0 - $str)
$str:
        /*0000*/ 	.byte	0x42, 0x6c, 0x6f, 0x63, 0x6b, 0x28, 0x25, 0x64, 0x2c, 0x25, 0x64, 0x29, 0x20, 0x54, 0x68, 0x72
        /*0010*/ 	.byte	0x65, 0x61, 0x64, 0x28, 0x25, 0x64, 0x2c, 0x25, 0x64, 0x29, 0x0a, 0x00
.L_0:


//--------------------- .nv.shared.reserved.0     --------------------------
	.section	.nv.shared.reserved.0,"aw",@nobits
	.weak		__nv_reservedSMEM_offset_0_alias
	.size		__nv_reservedSMEM_offset_0_alias, 0, 64
	.other		__nv_reservedSMEM_offset_0_alias,@"STO_CUDA_RESERVED_SHARED STV_DEFAULT"
__nv_reservedSMEM_offset_0_alias:
	.zero		0
	.zero		64


//--------------------- .nv.constant0._Z13print_indicesv --------------------------
	.section	.nv.constant0._Z13print_indicesv,"a",@progbits
	.sectionflags	@""
	.align	4
.nv.constant0._Z13print_indicesv:
	.zero		896


//--------------------- SYMBOLS --------------------------

	.type		.nv.reservedSmem.offset0,@object
	.size		.nv.reservedSmem.offset0,0x4
	.type		vprintf,@function
